//
// Generated by NVIDIA NVVM Compiler
//
// Compiler Build ID: CL-36424714
// Cuda compilation tools, release 13.0, V13.0.88
// Based on NVVM 20.0.0
//

.version 9.0
.target sm_100
.address_size 64

	// .globl	_Z20no_2e_tmpA_cs_kerneliiiPdS_S_S_

.visible .entry _Z20no_2e_tmpA_cs_kerneliiiPdS_S_S_(
	.param .u32 _Z20no_2e_tmpA_cs_kerneliiiPdS_S_S__param_0,
	.param .u32 _Z20no_2e_tmpA_cs_kerneliiiPdS_S_S__param_1,
	.param .u32 _Z20no_2e_tmpA_cs_kerneliiiPdS_S_S__param_2,
	.param .u64 .ptr .align 1 _Z20no_2e_tmpA_cs_kerneliiiPdS_S_S__param_3,
	.param .u64 .ptr .align 1 _Z20no_2e_tmpA_cs_kerneliiiPdS_S_S__param_4,
	.param .u64 .ptr .align 1 _Z20no_2e_tmpA_cs_kerneliiiPdS_S_S__param_5,
	.param .u64 .ptr .align 1 _Z20no_2e_tmpA_cs_kerneliiiPdS_S_S__param_6
)
{
	.reg .pred 	%p<18>;
	.reg .b32 	%r<66>;
	.reg .b64 	%rd<84>;
	.reg .b64 	%fd<79>;

	ld.param.u32 	%r35, [_Z20no_2e_tmpA_cs_kerneliiiPdS_S_S__param_0];
	ld.param.u32 	%r36, [_Z20no_2e_tmpA_cs_kerneliiiPdS_S_S__param_1];
	ld.param.u32 	%r37, [_Z20no_2e_tmpA_cs_kerneliiiPdS_S_S__param_2];
	ld.param.u64 	%rd9, [_Z20no_2e_tmpA_cs_kerneliiiPdS_S_S__param_4];
	ld.param.u64 	%rd10, [_Z20no_2e_tmpA_cs_kerneliiiPdS_S_S__param_5];
	ld.param.u64 	%rd11, [_Z20no_2e_tmpA_cs_kerneliiiPdS_S_S__param_6];
	cvta.to.global.u64 	%rd1, %rd10;
	cvta.to.global.u64 	%rd2, %rd9;
	cvta.to.global.u64 	%rd3, %rd11;
	mov.u32 	%r38, %ctaid.x;
	mov.u32 	%r1, %ntid.x;
	mov.u32 	%r39, %tid.x;
	mad.lo.s32 	%r55, %r38, %r1, %r39;
	mul.lo.s32 	%r3, %r35, 3;
	mul.lo.s32 	%r4, %r3, %r36;
	setp.ge.s32 	%p1, %r55, %r35;
	@%p1 bra 	$L__BB0_25;
	setp.lt.s32 	%p2, %r36, 1;
	mov.u32 	%r40, %nctaid.x;
	mul.lo.s32 	%r5, %r1, %r40;
	@%p2 bra 	$L__BB0_25;
	setp.lt.s32 	%p3, %r37, 1;
	@%p3 bra 	$L__BB0_15;
	and.b32  	%r6, %r37, 3;
	and.b32  	%r7, %r37, 2147483644;
	mul.lo.s32 	%r46, %r36, %r35;
	mul.lo.s32 	%r8, %r46, 12;
	shl.b32 	%r9, %r35, 2;
	mul.wide.s32 	%rd5, %r35, 8;
$L__BB0_4:
	ld.param.u64 	%rd83, [_Z20no_2e_tmpA_cs_kerneliiiPdS_S_S__param_3];
	cvta.to.global.u64 	%rd42, %rd83;
	mul.wide.s32 	%rd43, %r55, 8;
	add.s64 	%rd44, %rd42, %rd43;
	ld.global.f64 	%fd1, [%rd44];
	mov.b32 	%r56, 0;
$L__BB0_5:
	setp.lt.u32 	%p10, %r37, 4;
	mad.lo.s32 	%r12, %r56, %r3, %r55;
	mul.wide.s32 	%rd45, %r12, 8;
	add.s64 	%rd4, %rd3, %rd45;
	mov.b64 	%rd46, 0;
	st.global.u64 	[%rd4], %rd46;
	add.s64 	%rd6, %rd4, %rd5;
	st.global.u64 	[%rd6], %rd46;
	add.s64 	%rd7, %rd6, %rd5;
	st.global.u64 	[%rd7], %rd46;
	mov.b32 	%r61, 0;
	@%p10 bra 	$L__BB0_8;
	and.b32  	%r49, %r37, 2147483644;
	neg.s32 	%r59, %r49;
	mov.u32 	%r57, %r55;
	mov.u32 	%r58, %r12;
$L__BB0_7:
	.pragma "nounroll";
	mul.wide.s32 	%rd47, %r57, 8;
	add.s64 	%rd48, %rd2, %rd47;
	ld.global.f64 	%fd2, [%rd48];
	mul.f64 	%fd3, %fd1, %fd2;
	mul.wide.s32 	%rd49, %r58, 8;
	add.s64 	%rd50, %rd1, %rd49;
	ld.global.f64 	%fd4, [%rd50];
	ld.global.f64 	%fd5, [%rd4];
	fma.rn.f64 	%fd6, %fd3, %fd4, %fd5;
	st.global.f64 	[%rd4], %fd6;
	add.s64 	%rd51, %rd50, %rd5;
	ld.global.f64 	%fd7, [%rd51];
	ld.global.f64 	%fd8, [%rd6];
	fma.rn.f64 	%fd9, %fd3, %fd7, %fd8;
	st.global.f64 	[%rd6], %fd9;
	add.s64 	%rd52, %rd51, %rd5;
	ld.global.f64 	%fd10, [%rd52];
	ld.global.f64 	%fd11, [%rd7];
	fma.rn.f64 	%fd12, %fd3, %fd10, %fd11;
	st.global.f64 	[%rd7], %fd12;
	add.s64 	%rd53, %rd48, %rd5;
	ld.global.f64 	%fd13, [%rd53];
	mul.f64 	%fd14, %fd1, %fd13;
	mul.wide.s32 	%rd54, %r4, 8;
	add.s64 	%rd55, %rd50, %rd54;
	ld.global.f64 	%fd15, [%rd55];
	ld.global.f64 	%fd16, [%rd4];
	fma.rn.f64 	%fd17, %fd14, %fd15, %fd16;
	st.global.f64 	[%rd4], %fd17;
	add.s64 	%rd56, %rd55, %rd5;
	ld.global.f64 	%fd18, [%rd56];
	ld.global.f64 	%fd19, [%rd6];
	fma.rn.f64 	%fd20, %fd14, %fd18, %fd19;
	st.global.f64 	[%rd6], %fd20;
	add.s64 	%rd57, %rd56, %rd5;
	ld.global.f64 	%fd21, [%rd57];
	ld.global.f64 	%fd22, [%rd7];
	fma.rn.f64 	%fd23, %fd14, %fd21, %fd22;
	st.global.f64 	[%rd7], %fd23;
	add.s64 	%rd58, %rd53, %rd5;
	ld.global.f64 	%fd24, [%rd58];
	mul.f64 	%fd25, %fd1, %fd24;
	add.s64 	%rd59, %rd55, %rd54;
	ld.global.f64 	%fd26, [%rd59];
	ld.global.f64 	%fd27, [%rd4];
	fma.rn.f64 	%fd28, %fd25, %fd26, %fd27;
	st.global.f64 	[%rd4], %fd28;
	add.s64 	%rd60, %rd59, %rd5;
	ld.global.f64 	%fd29, [%rd60];
	ld.global.f64 	%fd30, [%rd6];
	fma.rn.f64 	%fd31, %fd25, %fd29, %fd30;
	st.global.f64 	[%rd6], %fd31;
	add.s64 	%rd61, %rd60, %rd5;
	ld.global.f64 	%fd32, [%rd61];
	ld.global.f64 	%fd33, [%rd7];
	fma.rn.f64 	%fd34, %fd25, %fd32, %fd33;
	st.global.f64 	[%rd7], %fd34;
	add.s64 	%rd62, %rd58, %rd5;
	ld.global.f64 	%fd35, [%rd62];
	mul.f64 	%fd36, %fd1, %fd35;
	add.s64 	%rd63, %rd59, %rd54;
	ld.global.f64 	%fd37, [%rd63];
	ld.global.f64 	%fd38, [%rd4];
	fma.rn.f64 	%fd39, %fd36, %fd37, %fd38;
	st.global.f64 	[%rd4], %fd39;
	add.s64 	%rd64, %rd63, %rd5;
	ld.global.f64 	%fd40, [%rd64];
	ld.global.f64 	%fd41, [%rd6];
	fma.rn.f64 	%fd42, %fd36, %fd40, %fd41;
	st.global.f64 	[%rd6], %fd42;
	add.s64 	%rd65, %rd64, %rd5;
	ld.global.f64 	%fd43, [%rd65];
	ld.global.f64 	%fd44, [%rd7];
	fma.rn.f64 	%fd45, %fd36, %fd43, %fd44;
	st.global.f64 	[%rd7], %fd45;
	add.s32 	%r59, %r59, 4;
	add.s32 	%r58, %r58, %r8;
	add.s32 	%r57, %r57, %r9;
	setp.ne.s32 	%p11, %r59, 0;
	mov.u32 	%r61, %r7;
	@%p11 bra 	$L__BB0_7;
$L__BB0_8:
	setp.eq.s32 	%p12, %r6, 0;
	@%p12 bra 	$L__BB0_13;
	setp.eq.s32 	%p13, %r6, 1;
	@%p13 bra 	$L__BB0_11;
	mad.lo.s32 	%r50, %r61, %r35, %r55;
	mul.wide.s32 	%rd66, %r50, 8;
	add.s64 	%rd67, %rd2, %rd66;
	ld.global.f64 	%fd46, [%rd67];
	mad.lo.s32 	%r51, %r4, %r61, %r12;
	mul.f64 	%fd47, %fd1, %fd46;
	mul.wide.s32 	%rd68, %r51, 8;
	add.s64 	%rd69, %rd1, %rd68;
	ld.global.f64 	%fd48, [%rd69];
	ld.global.f64 	%fd49, [%rd4];
	fma.rn.f64 	%fd50, %fd47, %fd48, %fd49;
	st.global.f64 	[%rd4], %fd50;
	add.s64 	%rd70, %rd69, %rd5;
	ld.global.f64 	%fd51, [%rd70];
	ld.global.f64 	%fd52, [%rd6];
	fma.rn.f64 	%fd53, %fd47, %fd51, %fd52;
	st.global.f64 	[%rd6], %fd53;
	add.s64 	%rd71, %rd70, %rd5;
	ld.global.f64 	%fd54, [%rd71];
	ld.global.f64 	%fd55, [%rd7];
	fma.rn.f64 	%fd56, %fd47, %fd54, %fd55;
	st.global.f64 	[%rd7], %fd56;
	add.s64 	%rd72, %rd67, %rd5;
	ld.global.f64 	%fd57, [%rd72];
	mul.f64 	%fd58, %fd1, %fd57;
	mul.wide.s32 	%rd73, %r4, 8;
	add.s64 	%rd74, %rd69, %rd73;
	ld.global.f64 	%fd59, [%rd74];
	ld.global.f64 	%fd60, [%rd4];
	fma.rn.f64 	%fd61, %fd58, %fd59, %fd60;
	st.global.f64 	[%rd4], %fd61;
	add.s64 	%rd75, %rd74, %rd5;
	ld.global.f64 	%fd62, [%rd75];
	ld.global.f64 	%fd63, [%rd6];
	fma.rn.f64 	%fd64, %fd58, %fd62, %fd63;
	st.global.f64 	[%rd6], %fd64;
	add.s64 	%rd76, %rd75, %rd5;
	ld.global.f64 	%fd65, [%rd76];
	ld.global.f64 	%fd66, [%rd7];
	fma.rn.f64 	%fd67, %fd58, %fd65, %fd66;
	st.global.f64 	[%rd7], %fd67;
	add.s32 	%r61, %r61, 2;
$L__BB0_11:
	and.b32  	%r52, %r37, 1;
	setp.eq.b32 	%p14, %r52, 1;
	not.pred 	%p15, %p14;
	@%p15 bra 	$L__BB0_13;
	mad.lo.s32 	%r53, %r61, %r35, %r55;
	mul.wide.s32 	%rd77, %r53, 8;
	add.s64 	%rd78, %rd2, %rd77;
	ld.global.f64 	%fd68, [%rd78];
	mad.lo.s32 	%r54, %r4, %r61, %r12;
	mul.f64 	%fd69, %fd1, %fd68;
	mul.wide.s32 	%rd79, %r54, 8;
	add.s64 	%rd80, %rd1, %rd79;
	ld.global.f64 	%fd70, [%rd80];
	ld.global.f64 	%fd71, [%rd4];
	fma.rn.f64 	%fd72, %fd69, %fd70, %fd71;
	st.global.f64 	[%rd4], %fd72;
	add.s64 	%rd81, %rd80, %rd5;
	ld.global.f64 	%fd73, [%rd81];
	ld.global.f64 	%fd74, [%rd6];
	fma.rn.f64 	%fd75, %fd69, %fd73, %fd74;
	st.global.f64 	[%rd6], %fd75;
	add.s64 	%rd82, %rd81, %rd5;
	ld.global.f64 	%fd76, [%rd82];
	ld.global.f64 	%fd77, [%rd7];
	fma.rn.f64 	%fd78, %fd69, %fd76, %fd77;
	st.global.f64 	[%rd7], %fd78;
$L__BB0_13:
	add.s32 	%r56, %r56, 1;
	setp.ne.s32 	%p16, %r56, %r36;
	@%p16 bra 	$L__BB0_5;
	add.s32 	%r55, %r55, %r5;
	setp.lt.s32 	%p17, %r55, %r35;
	@%p17 bra 	$L__BB0_4;
	bra.uni 	$L__BB0_25;
$L__BB0_15:
	and.b32  	%r25, %r36, 3;
	and.b32  	%r26, %r36, 2147483644;
	and.b32  	%r27, %r36, 1;
	mul.wide.s32 	%rd39, %r35, 8;
$L__BB0_16:
	setp.lt.u32 	%p4, %r36, 4;
	mov.b32 	%r65, 0;
	@%p4 bra 	$L__BB0_19;
	mov.b32 	%r63, 0;
$L__BB0_18:
	.pragma "nounroll";
	mad.lo.s32 	%r43, %r63, %r3, %r55;
	mul.wide.s32 	%rd12, %r43, 8;
	add.s64 	%rd13, %rd3, %rd12;
	mov.b64 	%rd14, 0;
	st.global.u64 	[%rd13], %rd14;
	add.s64 	%rd16, %rd13, %rd39;
	st.global.u64 	[%rd16], %rd14;
	add.s64 	%rd17, %rd16, %rd39;
	st.global.u64 	[%rd17], %rd14;
	add.s64 	%rd18, %rd17, %rd39;
	st.global.u64 	[%rd18], %rd14;
	add.s64 	%rd19, %rd18, %rd39;
	st.global.u64 	[%rd19], %rd14;
	add.s64 	%rd20, %rd19, %rd39;
	st.global.u64 	[%rd20], %rd14;
	add.s64 	%rd21, %rd20, %rd39;
	st.global.u64 	[%rd21], %rd14;
	add.s64 	%rd22, %rd21, %rd39;
	st.global.u64 	[%rd22], %rd14;
	add.s64 	%rd23, %rd22, %rd39;
	st.global.u64 	[%rd23], %rd14;
	add.s64 	%rd24, %rd23, %rd39;
	st.global.u64 	[%rd24], %rd14;
	add.s64 	%rd25, %rd24, %rd39;
	st.global.u64 	[%rd25], %rd14;
	add.s64 	%rd26, %rd25, %rd39;
	st.global.u64 	[%rd26], %rd14;
	add.s32 	%r63, %r63, 4;
	setp.ne.s32 	%p5, %r63, %r26;
	mov.u32 	%r65, %r26;
	@%p5 bra 	$L__BB0_18;
$L__BB0_19:
	setp.eq.s32 	%p6, %r25, 0;
	@%p6 bra 	$L__BB0_24;
	setp.eq.s32 	%p7, %r25, 1;
	@%p7 bra 	$L__BB0_22;
	mad.lo.s32 	%r44, %r65, %r3, %r55;
	mul.wide.s32 	%rd27, %r44, 8;
	add.s64 	%rd28, %rd3, %rd27;
	mov.b64 	%rd29, 0;
	st.global.u64 	[%rd28], %rd29;
	add.s64 	%rd31, %rd28, %rd39;
	st.global.u64 	[%rd31], %rd29;
	add.s64 	%rd32, %rd31, %rd39;
	st.global.u64 	[%rd32], %rd29;
	add.s64 	%rd33, %rd32, %rd39;
	st.global.u64 	[%rd33], %rd29;
	add.s64 	%rd34, %rd33, %rd39;
	st.global.u64 	[%rd34], %rd29;
	add.s64 	%rd35, %rd34, %rd39;
	st.global.u64 	[%rd35], %rd29;
	add.s32 	%r65, %r65, 2;
$L__BB0_22:
	setp.eq.s32 	%p8, %r27, 0;
	@%p8 bra 	$L__BB0_24;
	mad.lo.s32 	%r45, %r65, %r3, %r55;
	mul.wide.s32 	%rd36, %r45, 8;
	add.s64 	%rd37, %rd3, %rd36;
	mov.b64 	%rd38, 0;
	st.global.u64 	[%rd37], %rd38;
	add.s64 	%rd40, %rd37, %rd39;
	st.global.u64 	[%rd40], %rd38;
	add.s64 	%rd41, %rd40, %rd39;
	st.global.u64 	[%rd41], %rd38;
$L__BB0_24:
	add.s32 	%r55, %r55, %r5;
	setp.lt.s32 	%p9, %r55, %r35;
	@%p9 bra 	$L__BB0_16;
$L__BB0_25:
	ret;

}


// ===== COMPILED SASS (sm_100) =====

	.target	sm_100

	.elftype	@"ET_EXEC"


//--------------------- .note.nv.tkinfo           --------------------------
	.section	.note.nv.tkinfo,"",@"SHT_NOTE"
	.sectionflags	@"SHF_NOTE_NV_TKINFO"
	.tkinfo
        /*0018*/ 	.word	0x00000002
        /*0030*/ 	.string	""
        /*0030*/ 	.string	"ptxas"
        /*0030*/ 	.string	"Cuda compilation tools, release 13.0, V13.0.88"
        /*0030*/ 	.string	"Build cuda_13.0.r13.0/compiler.36424714_0"
        /*0030*/ 	.string	"-arch sm_100 -m 64 "



//--------------------- .note.nv.cuinfo           --------------------------
	.section	.note.nv.cuinfo,"",@"SHT_NOTE"
	.sectionflags	@"SHF_NOTE_NV_CUINFO"
        /*0018*/ 	.short	0x0002
        /*001a*/ 	.short	0x0064
        /*001c*/ 	.short	0x0082
	.zero		2


//--------------------- .nv.info                  --------------------------
	.section	.nv.info,"",@"SHT_CUDA_INFO"
	.align	4


	//----- nvinfo : EIATTR_REGCOUNT
	.align		4
        /*0000*/ 	.byte	0x04, 0x2f
        /*0002*/ 	.short	(.L_1 - .L_0)
	.align		4
.L_0:
        /*0004*/ 	.word	index@(_Z20no_2e_tmpA_cs_kerneliiiPdS_S_S_)
        /*0008*/ 	.word	0x00000028


	//----- nvinfo : EIATTR_FRAME_SIZE
	.align		4
.L_1:
        /*000c*/ 	.byte	0x04, 0x11
        /*000e*/ 	.short	(.L_3 - .L_2)
	.align		4
.L_2:
        /*0010*/ 	.word	index@(_Z20no_2e_tmpA_cs_kerneliiiPdS_S_S_)
        /*0014*/ 	.word	0x00000000


	//----- nvinfo : EIATTR_MIN_STACK_SIZE
	.align		4
.L_3:
        /*0018*/ 	.byte	0x04, 0x12
        /*001a*/ 	.short	(.L_5 - .L_4)
	.align		4
.L_4:
        /*001c*/ 	.word	index@(_Z20no_2e_tmpA_cs_kerneliiiPdS_S_S_)
        /*0020*/ 	.word	0x00000000
.L_5:


//--------------------- .nv.compat                --------------------------
	.section	.nv.compat,"",@"SHT_CUDA_COMPAT_INFO"
	.align	4
        /*0000*/ 	.byte	0x02, 0x09, 0x00, 0x00, 0x02, 0x02, 0x01, 0x00, 0x02, 0x05, 0x05, 0x00, 0x03, 0x07, 0x01, 0x01
        /*0010*/ 	.byte	0x02, 0x03, 0x00, 0x00, 0x02, 0x06, 0x01, 0x00, 0x04, 0x0b, 0x08, 0x00, 0x01, 0x00, 0x00, 0x00
        /*0020*/ 	.byte	0x00, 0x00, 0x00, 0x00


//--------------------- .nv.info._Z20no_2e_tmpA_cs_kerneliiiPdS_S_S_ --------------------------
	.section	.nv.info._Z20no_2e_tmpA_cs_kerneliiiPdS_S_S_,"",@"SHT_CUDA_INFO"
	.sectionflags	@""
	.align	4


	//----- nvinfo : EIATTR_CUDA_API_VERSION
	.align		4
        /*0000*/ 	.byte	0x04, 0x37
        /*0002*/ 	.short	(.L_7 - .L_6)
.L_6:
        /*0004*/ 	.word	0x00000082


	//----- nvinfo : EIATTR_KPARAM_INFO
	.align		4
.L_7:
        /*0008*/ 	.byte	0x04, 0x17
        /*000a*/ 	.short	(.L_9 - .L_8)
.L_8:
        /*000c*/ 	.word	0x00000000
        /*0010*/ 	.short	0x0006
        /*0012*/ 	.short	0x0028
        /*0014*/ 	.byte	0x00, 0xf5, 0x21, 0x00


	//----- nvinfo : EIATTR_KPARAM_INFO
	.align		4
.L_9:
        /*0018*/ 	.byte	0x04, 0x17
        /*001a*/ 	.short	(.L_11 - .L_10)
.L_10:
        /*001c*/ 	.word	0x00000000
        /*0020*/ 	.short	0x0005
        /*0022*/ 	.short	0x0020
        /*0024*/ 	.byte	0x00, 0xf5, 0x21, 0x00


	//----- nvinfo : EIATTR_KPARAM_INFO
	.align		4
.L_11:
        /*0028*/ 	.byte	0x04, 0x17
        /*002a*/ 	.short	(.L_13 - .L_12)
.L_12:
        /*002c*/ 	.word	0x00000000
        /*0030*/ 	.short	0x0004
        /*0032*/ 	.short	0x0018
        /*0034*/ 	.byte	0x00, 0xf5, 0x21, 0x00


	//----- nvinfo : EIATTR_KPARAM_INFO
	.align		4
.L_13:
        /*0038*/ 	.byte	0x04, 0x17
        /*003a*/ 	.short	(.L_15 - .L_14)
.L_14:
        /*003c*/ 	.word	0x00000000
        /*0040*/ 	.short	0x0003
        /*0042*/ 	.short	0x0010
        /*0044*/ 	.byte	0x00, 0xf5, 0x21, 0x00


	//----- nvinfo : EIATTR_KPARAM_INFO
	.align		4
.L_15:
        /*0048*/ 	.byte	0x04, 0x17
        /*004a*/ 	.short	(.L_17 - .L_16)
.L_16:
        /*004c*/ 	.word	0x00000000
        /*0050*/ 	.short	0x0002
        /*0052*/ 	.short	0x0008
        /*0054*/ 	.byte	0x00, 0xf0, 0x11, 0x00


	//----- nvinfo : EIATTR_KPARAM_INFO
	.align		4
.L_17:
        /*0058*/ 	.byte	0x04, 0x17
        /*005a*/ 	.short	(.L_19 - .L_18)
.L_18:
        /*005c*/ 	.word	0x00000000
        /*0060*/ 	.short	0x0001
        /*0062*/ 	.short	0x0004
        /*0064*/ 	.byte	0x00, 0xf0, 0x11, 0x00


	//----- nvinfo : EIATTR_KPARAM_INFO
	.align		4
.L_19:
        /*0068*/ 	.byte	0x04, 0x17
        /*006a*/ 	.short	(.L_21 - .L_20)
.L_20:
        /*006c*/ 	.word	0x00000000
        /*0070*/ 	.short	0x0000
        /*0072*/ 	.short	0x0000
        /*0074*/ 	.byte	0x00, 0xf0, 0x11, 0x00


	//----- nvinfo : EIATTR_SPARSE_MMA_MASK
	.align		4
.L_21:
        /*0078*/ 	.byte	0x03, 0x50
        /*007a*/ 	.short	0x0000


	//----- nvinfo : EIATTR_MAXREG_COUNT
	.align		4
        /*007c*/ 	.byte	0x03, 0x1b
        /*007e*/ 	.short	0x00ff


	//----- nvinfo : EIATTR_MERCURY_ISA_VERSION
	.align		4
        /*0080*/ 	.byte	0x03, 0x5f
        /*0082*/ 	.short	0x0101


	//----- nvinfo : EIATTR_VRC_CTA_INIT_COUNT
	.align		4
        /*0084*/ 	.byte	0x02, 0x4a
	.zero		1
	.zero		1


	//----- nvinfo : EIATTR_EXIT_INSTR_OFFSETS
	.align		4
        /*0088*/ 	.byte	0x04, 0x1c
        /*008a*/ 	.short	(.L_23 - .L_22)


	//   ....[0]....
.L_22:
        /*008c*/ 	.word	0x00000070


	//   ....[1]....
        /*0090*/ 	.word	0x000000c0


	//   ....[2]....
        /*0094*/ 	.word	0x00000c60


	//   ....[3]....
        /*0098*/ 	.word	0x00001100


	//----- nvinfo : EIATTR_CRS_STACK_SIZE
	.align		4
.L_23:
        /*009c*/ 	.byte	0x04, 0x1e
        /*009e*/ 	.short	(.L_25 - .L_24)
.L_24:
        /*00a0*/ 	.word	0x00000000


	//----- nvinfo : EIATTR_CBANK_PARAM_SIZE
	.align		4
.L_25:
        /*00a4*/ 	.byte	0x03, 0x19
        /*00a6*/ 	.short	0x0030


	//----- nvinfo : EIATTR_PARAM_CBANK
	.align		4
        /*00a8*/ 	.byte	0x04, 0x0a
        /*00aa*/ 	.short	(.L_27 - .L_26)
	.align		4
.L_26:
        /*00ac*/ 	.word	index@(.nv.constant0._Z20no_2e_tmpA_cs_kerneliiiPdS_S_S_)
        /*00b0*/ 	.short	0x0380
        /*00b2*/ 	.short	0x0030


	//----- nvinfo : EIATTR_SW_WAR
	.align		4
.L_27:
        /*00b4*/ 	.byte	0x04, 0x36
        /*00b6*/ 	.short	(.L_29 - .L_28)
.L_28:
        /*00b8*/ 	.word	0x00000008
.L_29:


//--------------------- .nv.callgraph             --------------------------
	.section	.nv.callgraph,"",@"SHT_CUDA_CALLGRAPH"
	.align	4
	.sectionentsize	8
	.align		4
        /*0000*/ 	.word	0x00000000
	.align		4
        /*0004*/ 	.word	0xffffffff
	.align		4
        /*0008*/ 	.word	0x00000000
	.align		4
        /*000c*/ 	.word	0xfffffffe
	.align		4
        /*0010*/ 	.word	0x00000000
	.align		4
        /*0014*/ 	.word	0xfffffffd
	.align		4
        /*0018*/ 	.word	0x00000000
	.align		4
        /*001c*/ 	.word	0xfffffffc


//--------------------- .text._Z20no_2e_tmpA_cs_kerneliiiPdS_S_S_ --------------------------
	.section	.text._Z20no_2e_tmpA_cs_kerneliiiPdS_S_S_,"ax",@progbits
	.align	128
        .global         _Z20no_2e_tmpA_cs_kerneliiiPdS_S_S_
        .type           _Z20no_2e_tmpA_cs_kerneliiiPdS_S_S_,@function
        .size           _Z20no_2e_tmpA_cs_kerneliiiPdS_S_S_,(.L_x_13 - _Z20no_2e_tmpA_cs_kerneliiiPdS_S_S_)
        .other          _Z20no_2e_tmpA_cs_kerneliiiPdS_S_S_,@"STO_CUDA_ENTRY STV_DEFAULT"
_Z20no_2e_tmpA_cs_kerneliiiPdS_S_S_:
.text._Z20no_2e_tmpA_cs_kerneliiiPdS_S_S_:
[----:B------:R-:W-:Y:S01]  /*0000*/  LDC R1, c[0x0][0x37c] ;  /* 0x0000df00ff017b82 */ /* 0x000fe20000000800 */
[----:B------:R-:W0:Y:S07]  /*0010*/  S2R R7, SR_TID.X ;  /* 0x0000000000077919 */ /* 0x000e2e0000002100 */
[----:B------:R-:W0:Y:S01]  /*0020*/  S2UR UR4, SR_CTAID.X ;  /* 0x00000000000479c3 */ /* 0x000e220000002500 */
[----:B------:R-:W1:Y:S07]  /*0030*/  LDCU UR8, c[0x0][0x380] ;  /* 0x00007000ff0877ac */ /* 0x000e6e0008000800 */
[----:B------:R-:W0:Y:S02]  /*0040*/  LDC R6, c[0x0][0x360] ;  /* 0x0000d800ff067b82 */ /* 0x000e240000000800 */
[----:B0-----:R-:W-:-:S05]  /*0050*/  IMAD R7, R6, UR4, R7 ;  /* 0x0000000406077c24 */ /* 0x001fca000f8e0207 */
[----:B-1----:R-:W-:-:S13]  /*0060*/  ISETP.GE.AND P0, PT, R7, UR8, PT ;  /* 0x0000000807007c0c */ /* 0x002fda000bf06270 */
[----:B------:R-:W-:Y:S05]  /*0070*/  @P0 EXIT ;  /* 0x000000000000094d */ /* 0x000fea0003800000 */
[----:B------:R-:W0:Y:S01]  /*0080*/  LDC R0, c[0x0][0x384] ;  /* 0x0000e100ff007b82 */ /* 0x000e220000000800 */
[----:B------:R-:W1:Y:S02]  /*0090*/  LDCU UR4, c[0x0][0x370] ;  /* 0x00006e00ff0477ac */ /* 0x000e640008000800 */
[----:B-1----:R-:W-:Y:S01]  /*00a0*/  IMAD R6, R6, UR4, RZ ;  /* 0x0000000406067c24 */ /* 0x002fe2000f8e02ff */
[----:B0-----:R-:W-:-:S13]  /*00b0*/  ISETP.GE.AND P0, PT, R0, 0x1, PT ;  /* 0x000000010000780c */ /* 0x001fda0003f06270 */
[----:B------:R-:W-:Y:S05]  /*00c0*/  @!P0 EXIT ;  /* 0x000000000000894d */ /* 0x000fea0003800000 */
[----:B------:R-:W0:Y:S01]  /*00d0*/  LDCU UR4, c[0x0][0x388] ;  /* 0x00007100ff0477ac */ /* 0x000e220008000800 */
[----:B------:R-:W1:Y:S01]  /*00e0*/  LDCU.64 UR6, c[0x0][0x358] ;  /* 0x00006b00ff0677ac */ /* 0x000e620008000a00 */
[----:B------:R-:W-:Y:S02]  /*00f0*/  UIMAD UR5, UR8, 0x3, URZ ;  /* 0x00000003080578a4 */ /* 0x000fe4000f8e02ff */
[----:B0-----:R-:W-:-:S09]  /*0100*/  UISETP.GE.AND UP0, UPT, UR4, 0x1, UPT ;  /* 0x000000010400788c */ /* 0x001fd2000bf06270 */
[----:B-1----:R-:W-:Y:S05]  /*0110*/  BRA.U !UP0, `(.L_x_0) ;  /* 0x0000000908d47547 */ /* 0x002fea000b800000 */
[C---:B------:R-:W-:Y:S01]  /*0120*/  IMAD R5, R0.reuse, UR8, RZ ;  /* 0x0000000800057c24 */ /* 0x040fe2000f8e02ff */
[----:B------:R-:W-:Y:S01]  /*0130*/  ULOP3.LUT UR4, UR4, 0x3, URZ, 0xc0, !UPT ;  /* 0x0000000304047892 */ /* 0x000fe2000f8ec0ff */
[----:B------:R-:W-:-:S11]  /*0140*/  IMAD R3, R0, UR5, RZ ;  /* 0x0000000500037c24 */ /* 0x000fd6000f8e02ff */
.L_x_6:
[----:B0----5:R-:W0:Y:S02]  /*0150*/  LDC.64 R16, c[0x0][0x390] ;  /* 0x0000e400ff107b82 */ /* 0x021e240000000a00 */
[----:B0-----:R-:W-:-:S06]  /*0160*/  IMAD.WIDE R16, R7, 0x8, R16 ;  /* 0x0000000807107825 */ /* 0x001fcc00078e0210 */
[----:B------:R-:W5:Y:S01]  /*0170*/  LDG.E.64 R16, desc[UR6][R16.64] ;  /* 0x0000000610107981 */ /* 0x000f62000c1e1b00 */
[----:B-12---:R-:W-:-:S07]  /*0180*/  HFMA2 R4, -RZ, RZ, 0, 0 ;  /* 0x00000000ff047431 */ /* 0x006fce00000001ff */
.L_x_5:
[----:B012---:R-:W0:Y:S01]  /*0190*/  LDC.64 R12, c[0x0][0x3a8] ;  /* 0x0000ea00ff0c7b82 */ /* 0x007e220000000a00 */
[C---:B------:R-:W-:Y:S01]  /*01a0*/  IMAD R2, R4.reuse, UR5, R7 ;  /* 0x0000000504027c24 */ /* 0x040fe2000f8e0207 */
[----:B------:R-:W-:-:S06]  /*01b0*/  IADD3 R4, PT, PT, R4, 0x1, RZ ;  /* 0x0000000104047810 */ /* 0x000fcc0007ffe0ff */
[----:B------:R-:W1:Y:S08]  /*01c0*/  LDC.64 R14, c[0x0][0x380] ;  /* 0x0000e000ff0e7b82 */ /* 0x000e700000000a00 */
[----:B------:R-:W2:Y:S01]  /*01d0*/  LDC R0, c[0x0][0x388] ;  /* 0x0000e200ff007b82 */ /* 0x000ea20000000800 */
[----:B0-----:R-:W-:-:S05]  /*01e0*/  IMAD.WIDE R12, R2, 0x8, R12 ;  /* 0x00000008020c7825 */ /* 0x001fca00078e020c */
[----:B------:R0:W-:Y:S01]  /*01f0*/  STG.E.64 desc[UR6][R12.64], RZ ;  /* 0x000000ff0c007986 */ /* 0x0001e2000c101b06 */
[----:B-1----:R-:W-:Y:S01]  /*0200*/  IMAD.WIDE R10, R14, 0x8, R12 ;  /* 0x000000080e0a7825 */ /* 0x002fe200078e020c */
[----:B------:R-:W-:Y:S02]  /*0210*/  ISETP.NE.AND P0, PT, R4, R15, PT ;  /* 0x0000000f0400720c */ /* 0x000fe40003f05270 */
[----:B------:R-:W-:Y:S02]  /*0220*/  MOV R15, RZ ;  /* 0x000000ff000f7202 */ /* 0x000fe40000000f00 */
[----:B------:R0:W-:Y:S01]  /*0230*/  STG.E.64 desc[UR6][R10.64], RZ ;  /* 0x000000ff0a007986 */ /* 0x0001e2000c101b06 */
[----:B------:R-:W-:Y:S01]  /*0240*/  IMAD.WIDE R8, R14, 0x8, R10 ;  /* 0x000000080e087825 */ /* 0x000fe200078e020a */
[----:B--2---:R-:W-:-:S04]  /*0250*/  ISETP.GE.U32.AND P1, PT, R0, 0x4, PT ;  /* 0x000000040000780c */ /* 0x004fc80003f26070 */
[----:B------:R0:W-:Y:S09]  /*0260*/  STG.E.64 desc[UR6][R8.64], RZ ;  /* 0x000000ff08007986 */ /* 0x0001f2000c101b06 */
[----:B0-----:R-:W-:Y:S05]  /*0270*/  @!P1 BRA `(.L_x_1) ;  /* 0x0000000400509947 */ /* 0x001fea0003800000 */
[----:B------:R-:W-:Y:S02]  /*0280*/  LOP3.LUT R31, R0, 0x7ffffffc, RZ, 0xc0, !PT ;  /* 0x7ffffffc001f7812 */ /* 0x000fe400078ec0ff */
[----:B------:R-:W-:Y:S02]  /*0290*/  MOV R15, R7 ;  /* 0x00000007000f7202 */ /* 0x000fe40000000f00 */
[----:B------:R-:W-:Y:S02]  /*02a0*/  MOV R30, R2 ;  /* 0x00000002001e7202 */ /* 0x000fe40000000f00 */
[----:B------:R-:W-:-:S07]  /*02b0*/  IADD3 R31, PT, PT, -R31, RZ, RZ ;  /* 0x000000ff1f1f7210 */ /* 0x000fce0007ffe1ff */
.L_x_2:
[----:B------:R-:W0:Y:S01]  /*02c0*/  LDC.64 R28, c[0x0][0x398] ;  /* 0x0000e600ff1c7b82 */ /* 0x000e220000000a00 */
[----:B------:R-:W2:Y:S07]  /*02d0*/  LDG.E.64 R34, desc[UR6][R12.64] ;  /* 0x000000060c227981 */ /* 0x000eae000c1e1b00 */
[----:B-1----:R-:W1:Y:S01]  /*02e0*/  LDC.64 R20, c[0x0][0x3a0] ;  /* 0x0000e800ff147b82 */ /* 0x002e620000000a00 */
[----:B0-----:R-:W-:-:S05]  /*02f0*/  IMAD.WIDE R28, R15, 0x8, R28 ;  /* 0x000000080f1c7825 */ /* 0x001fca00078e021c */
[----:B------:R-:W3:Y:S01]  /*0300*/  LDG.E.64 R26, desc[UR6][R28.64] ;  /* 0x000000061c1a7981 */ /* 0x000ee2000c1e1b00 */
[----:B-1----:R-:W-:-:S05]  /*0310*/  IMAD.WIDE R20, R30, 0x8, R20 ;  /* 0x000000081e147825 */ /* 0x002fca00078e0214 */
[----:B------:R-:W2:Y:S01]  /*0320*/  LDG.E.64 R18, desc[UR6][R20.64] ;  /* 0x0000000614127981 */ /* 0x000ea2000c1e1b00 */
[----:B------:R-:W-:Y:S01]  /*0330*/  IMAD.WIDE R24, R14, 0x8, R20 ;  /* 0x000000080e187825 */ /* 0x000fe200078e0214 */
[----:B---3-5:R-:W-:-:S08]  /*0340*/  DMUL R26, R16, R26 ;  /* 0x0000001a101a7228 */ /* 0x028fd00000000000 */
[----:B--2---:R-:W-:-:S07]  /*0350*/  DFMA R34, R26, R18, R34 ;  /* 0x000000121a22722b */ /* 0x004fce0000000022 */
[----:B------:R0:W-:Y:S04]  /*0360*/  STG.E.64 desc[UR6][R12.64], R34 ;  /* 0x000000220c007986 */ /* 0x0001e8000c101b06 */
[----:B------:R-:W2:Y:S04]  /*0370*/  LDG.E.64 R18, desc[UR6][R10.64] ;  /* 0x000000060a127981 */ /* 0x000ea8000c1e1b00 */
[----:B------:R-:W2:Y:S01]  /*0380*/  LDG.E.64 R22, desc[UR6][R24.64] ;  /* 0x0000000618167981 */ /* 0x000ea2000c1e1b00 */
[----:B------:R-:W-:Y:S01]  /*0390*/  IMAD.WIDE R36, R14, 0x8, R24 ;  /* 0x000000080e247825 */ /* 0x000fe200078e0218 */
[----:B--2---:R-:W-:-:S07]  /*03a0*/  DFMA R32, R26, R22, R18 ;  /* 0x000000161a20722b */ /* 0x004fce0000000012 */
[----:B------:R-:W-:Y:S04]  /*03b0*/  STG.E.64 desc[UR6][R10.64], R32 ;  /* 0x000000200a007986 */ /* 0x000fe8000c101b06 */
[----:B------:R-:W2:Y:S04]  /*03c0*/  LDG.E.64 R22, desc[UR6][R36.64] ;  /* 0x0000000624167981 */ /* 0x000ea8000c1e1b00 */
[----:B------:R-:W2:Y:S01]  /*03d0*/  LDG.E.64 R18, desc[UR6][R8.64] ;  /* 0x0000000608127981 */ /* 0x000ea2000c1e1b00 */
[----:B------:R-:W-:-:S04]  /*03e0*/  IMAD.WIDE R28, R14, 0x8, R28 ;  /* 0x000000080e1c7825 */ /* 0x000fc800078e021c */
[----:B------:R-:W-:Y:S01]  /*03f0*/  IMAD.WIDE R20, R3, 0x8, R20 ;  /* 0x0000000803147825 */ /* 0x000fe200078e0214 */
[----:B--2---:R-:W-:-:S07]  /*0400*/  DFMA R36, R26, R22, R18 ;  /* 0x000000161a24722b */ /* 0x004fce0000000012 */
[----:B------:R1:W-:Y:S04]  /*0410*/  STG.E.64 desc[UR6][R8.64], R36 ;  /* 0x0000002408007986 */ /* 0x0003e8000c101b06 */
[----:B------:R-:W2:Y:S04]  /*0420*/  LDG.E.64 R26, desc[UR6][R28.64] ;  /* 0x000000061c1a7981 */ /* 0x000ea8000c1e1b00 */
[----:B------:R-:W0:Y:S04]  /*0430*/  LDG.E.64 R22, desc[UR6][R20.64] ;  /* 0x0000000614167981 */ /* 0x000e28000c1e1b00 */
[----:B------:R-:W0:Y:S01]  /*0440*/  LDG.E.64 R18, desc[UR6][R12.64] ;  /* 0x000000060c127981 */ /* 0x000e22000c1e1b00 */
[----:B------:R-:W-:Y:S01]  /*0450*/  IMAD.WIDE R24, R14, 0x8, R20 ;  /* 0x000000080e187825 */ /* 0x000fe200078e0214 */
[----:B--2---:R-:W-:-:S08]  /*0460*/  DMUL R26, R16, R26 ;  /* 0x0000001a101a7228 */ /* 0x004fd00000000000 */
[----:B0-----:R-:W-:-:S07]  /*0470*/  DFMA R34, R26, R22, R18 ;  /* 0x000000161a22722b */ /* 0x001fce0000000012 */
[----:B------:R0:W-:Y:S04]  /*0480*/  STG.E.64 desc[UR6][R12.64], R34 ;  /* 0x000000220c007986 */ /* 0x0001e8000c101b06 */
[----:B------:R-:W2:Y:S04]  /*0490*/  LDG.E.64 R18, desc[UR6][R10.64] ;  /* 0x000000060a127981 */ /* 0x000ea8000c1e1b00 */
[----:B------:R-:W2:Y:S01]  /*04a0*/  LDG.E.64 R22, desc[UR6][R24.64] ;  /* 0x0000000618167981 */ /* 0x000ea2000c1e1b00 */
[----:B-1----:R-:W-:Y:S01]  /*04b0*/  IMAD.WIDE R36, R14, 0x8, R24 ;  /* 0x000000080e247825 */ /* 0x002fe200078e0218 */
[----:B--2---:R-:W-:-:S07]  /*04c0*/  DFMA R32, R26, R22, R18 ;  /* 0x000000161a20722b */ /* 0x004fce0000000012 */
[----:B------:R1:W-:Y:S04]  /*04d0*/  STG.E.64 desc[UR6][R10.64], R32 ;  /* 0x000000200a007986 */ /* 0x0003e8000c101b06 */
[----:B------:R-:W2:Y:S04]  /*04e0*/  LDG.E.64 R22, desc[UR6][R36.64] ;  /* 0x0000000624167981 */ /* 0x000ea8000c1e1b00 */
[----:B------:R-:W2:Y:S01]  /*04f0*/  LDG.E.64 R18, desc[UR6][R8.64] ;  /* 0x0000000608127981 */ /* 0x000ea2000c1e1b00 */
[----:B------:R-:W-:Y:S01]  /*0500*/  IMAD.WIDE R20, R3, 0x8, R20 ;  /* 0x0000000803147825 */ /* 0x000fe200078e0214 */
[----:B--2---:R-:W-:-:S03]  /*0510*/  DFMA R36, R26, R22, R18 ;  /* 0x000000161a24722b */ /* 0x004fc60000000012 */
[----:B------:R-:W-:-:S04]  /*0520*/  IMAD.WIDE R18, R14, 0x8, R28 ;  /* 0x000000080e127825 */ /* 0x000fc800078e021c */
[----:B------:R2:W-:Y:S04]  /*0530*/  STG.E.64 desc[UR6][R8.64], R36 ;  /* 0x0000002408007986 */ /* 0x0005e8000c101b06 */
[----:B------:R-:W3:Y:S04]  /*0540*/  LDG.E.64 R22, desc[UR6][R18.64] ;  /* 0x0000000612167981 */ /* 0x000ee8000c1e1b00 */
[----:B------:R-:W0:Y:S04]  /*0550*/  LDG.E.64 R24, desc[UR6][R20.64] ;  /* 0x0000000614187981 */ /* 0x000e28000c1e1b00 */
[----:B------:R-:W0:Y:S01]  /*0560*/  LDG.E.64 R26, desc[UR6][R12.64] ;  /* 0x000000060c1a7981 */ /* 0x000e22000c1e1b00 */
[----:B---3--:R-:W-:-:S08]  /*0570*/  DMUL R22, R16, R22 ;  /* 0x0000001610167228 */ /* 0x008fd00000000000 */
[----:B0-----:R-:W-:Y:S01]  /*0580*/  DFMA R34, R22, R24, R26 ;  /* 0x000000181622722b */ /* 0x001fe2000000001a */
[----:B------:R-:W-:-:S06]  /*0590*/  IMAD.WIDE R24, R14, 0x8, R20 ;  /* 0x000000080e187825 */ /* 0x000fcc00078e0214 */
[----:B------:R-:W-:Y:S04]  /*05a0*/  STG.E.64 desc[UR6][R12.64], R34 ;  /* 0x000000220c007986 */ /* 0x000fe8000c101b06 */
[----:B------:R-:W1:Y:S04]  /*05b0*/  LDG.E.64 R26, desc[UR6][R10.64] ;  /* 0x000000060a1a7981 */ /* 0x000e68000c1e1b00 */
[----:B------:R-:W1:Y:S02]  /*05c0*/  LDG.E.64 R28, desc[UR6][R24.64] ;  /* 0x00000006181c7981 */ /* 0x000e64000c1e1b00 */
[----:B-1----:R-:W-:Y:S01]  /*05d0*/  DFMA R32, R22, R28, R26 ;  /* 0x0000001c1620722b */ /* 0x002fe2000000001a */
[----:B------:R-:W-:-:S06]  /*05e0*/  IMAD.WIDE R28, R14, 0x8, R24 ;  /* 0x000000080e1c7825 */ /* 0x000fcc00078e0218 */
[----:B------:R0:W-:Y:S04]  /*05f0*/  STG.E.64 desc[UR6][R10.64], R32 ;  /* 0x000000200a007986 */ /* 0x0001e8000c101b06 */
[----:B------:R-:W2:Y:S04]  /*0600*/  LDG.E.64 R28, desc[UR6][R28.64] ;  /* 0x000000061c1c7981 */ /* 0x000ea8000c1e1b00 */
[----:B------:R-:W2:Y:S01]  /*0610*/  LDG.E.64 R26, desc[UR6][R8.64] ;  /* 0x00000006081a7981 */ /* 0x000ea2000c1e1b00 */
[----:B------:R-:W-:Y:S01]  /*0620*/  IMAD.WIDE R18, R14, 0x8, R18 ;  /* 0x000000080e127825 */ /* 0x000fe200078e0212 */
[----:B--2---:R-:W-:-:S03]  /*0630*/  DFMA R36, R22, R28, R26 ;  /* 0x0000001c1624722b */ /* 0x004fc6000000001a */
[----:B------:R-:W-:-:S04]  /*0640*/  IMAD.WIDE R26, R3, 0x8, R20 ;  /* 0x00000008031a7825 */ /* 0x000fc800078e0214 */
        /* <DEDUP_REMOVED lines=9> */
[----:B------:R-:W2:Y:S02]  /*06e0*/  LDG.E.64 R22, desc[UR6][R10.64] ;  /* 0x000000060a167981 */ /* 0x000ea4000c1e1b00 */
[----:B--2---:R-:W-:Y:S01]  /*06f0*/  DFMA R20, R18, R20, R22 ;  /* 0x000000141214722b */ /* 0x004fe20000000016 */
[----:B------:R-:W-:-:S06]  /*0700*/  IMAD.WIDE R22, R14, 0x8, R24 ;  /* 0x000000080e167825 */ /* 0x000fcc00078e0218 */
[----:B------:R1:W-:Y:S04]  /*0710*/  STG.E.64 desc[UR6][R10.64], R20 ;  /* 0x000000140a007986 */ /* 0x0003e8000c101b06 */
[----:B------:R-:W2:Y:S04]  /*0720*/  LDG.E.64 R22, desc[UR6][R22.64] ;  /* 0x0000000616167981 */ /* 0x000ea8000c1e1b00 */
[----:B------:R-:W2:Y:S01]  /*0730*/  LDG.E.64 R26, desc[UR6][R8.64] ;  /* 0x00000006081a7981 */ /* 0x000ea2000c1e1b00 */
[----:B------:R-:W-:-:S04]  /*0740*/  IADD3 R31, PT, PT, R31, 0x4, RZ ;  /* 0x000000041f1f7810 */ /* 0x000fc80007ffe0ff */
[----:B------:R-:W-:Y:S01]  /*0750*/  ISETP.NE.AND P1, PT, R31, RZ, PT ;  /* 0x000000ff1f00720c */ /* 0x000fe20003f25270 */
[----:B------:R-:W-:Y:S01]  /*0760*/  IMAD R30, R5, 0xc, R30 ;  /* 0x0000000c051e7824 */ /* 0x000fe200078e021e */
[----:B------:R-:W-:Y:S01]  /*0770*/  LEA R15, R14, R15, 0x2 ;  /* 0x0000000f0e0f7211 */ /* 0x000fe200078e10ff */
[----:B--2---:R-:W-:-:S07]  /*0780*/  DFMA R26, R18, R22, R26 ;  /* 0x00000016121a722b */ /* 0x004fce000000001a */
[----:B------:R1:W-:Y:S03]  /*0790*/  STG.E.64 desc[UR6][R8.64], R26 ;  /* 0x0000001a08007986 */ /* 0x0003e6000c101b06 */
[----:B------:R-:W-:Y:S05]  /*07a0*/  @P1 BRA `(.L_x_2) ;  /* 0xfffffff800c41947 */ /* 0x000fea000383ffff */
[----:B------:R-:W-:-:S07]  /*07b0*/  LOP3.LUT R15, R0, 0x7ffffffc, RZ, 0xc0, !PT ;  /* 0x7ffffffc000f7812 */ /* 0x000fce00078ec0ff */
.L_x_1:
[----:B------:R-:W-:-:S09]  /*07c0*/  UISETP.NE.AND UP0, UPT, UR4, URZ, UPT ;  /* 0x000000ff0400728c */ /* 0x000fd2000bf05270 */
[----:B------:R-:W-:Y:S05]  /*07d0*/  BRA.U !UP0, `(.L_x_3) ;  /* 0x0000000508107547 */ /* 0x000fea000b800000 */
[----:B------:R-:W-:Y:S01]  /*07e0*/  UISETP.NE.AND UP0, UPT, UR4, 0x1, UPT ;  /* 0x000000010400788c */ /* 0x000fe2000bf05270 */
[----:B------:R-:W-:-:S04]  /*07f0*/  LOP3.LUT R0, R0, 0x1, RZ, 0xc0, !PT ;  /* 0x0000000100007812 */ /* 0x000fc800078ec0ff */
[----:B------:R-:W-:-:S04]  /*0800*/  ISETP.NE.U32.AND P1, PT, R0, 0x1, PT ;  /* 0x000000010000780c */ /* 0x000fc80003f25070 */
[----:B------:R-:W-:Y:S09]  /*0810*/  BRA.U !UP0, `(.L_x_4) ;  /* 0x0000000108a47547 */ /* 0x000ff2000b800000 */
[----:B-1----:R-:W0:Y:S01]  /*0820*/  LDC.64 R20, c[0x0][0x398] ;  /* 0x0000e600ff147b82 */ /* 0x002e220000000a00 */
[C---:B------:R-:W-:Y:S01]  /*0830*/  IMAD R23, R15.reuse, R14, R7 ;  /* 0x0000000e0f177224 */ /* 0x040fe200078e0207 */
[----:B------:R-:W2:Y:S01]  /*0840*/  LDG.E.64 R26, desc[UR6][R12.64] ;  /* 0x000000060c1a7981 */ /* 0x000ea2000c1e1b00 */
[----:B------:R-:W-:-:S05]  /*0850*/  IMAD R25, R15, R3, R2 ;  /* 0x000000030f197224 */ /* 0x000fca00078e0202 */
[----:B------:R-:W1:Y:S01]  /*0860*/  LDC.64 R18, c[0x0][0x3a0] ;  /* 0x0000e800ff127b82 */ /* 0x000e620000000a00 */
[----:B0-----:R-:W-:-:S05]  /*0870*/  IMAD.WIDE R20, R23, 0x8, R20 ;  /* 0x0000000817147825 */ /* 0x001fca00078e0214 */
[----:B------:R-:W3:Y:S01]  /*0880*/  LDG.E.64 R22, desc[UR6][R20.64] ;  /* 0x0000000614167981 */ /* 0x000ee2000c1e1b00 */
[----:B-1----:R-:W-:-:S05]  /*0890*/  IMAD.WIDE R18, R25, 0x8, R18 ;  /* 0x0000000819127825 */ /* 0x002fca00078e0212 */
[----:B------:R-:W2:Y:S01]  /*08a0*/  LDG.E.64 R24, desc[UR6][R18.64] ;  /* 0x0000000612187981 */ /* 0x000ea2000c1e1b00 */
[----:B---3-5:R-:W-:-:S08]  /*08b0*/  DMUL R22, R16, R22 ;  /* 0x0000001610167228 */ /* 0x028fd00000000000 */
[----:B--2---:R-:W-:Y:S01]  /*08c0*/  DFMA R26, R22, R24, R26 ;  /* 0x00000018161a722b */ /* 0x004fe2000000001a */
[----:B------:R-:W-:-:S06]  /*08d0*/  IMAD.WIDE R24, R14, 0x8, R18 ;  /* 0x000000080e187825 */ /* 0x000fcc00078e0212 */
        /* <DEDUP_REMOVED lines=13> */
[----:B------:R-:W4:Y:S04]  /*09b0*/  LDG.E.64 R24, desc[UR6][R22.64] ;  /* 0x0000000616187981 */ /* 0x000f28000c1e1b00 */
[----:B0-----:R-:W4:Y:S01]  /*09c0*/  LDG.E.64 R26, desc[UR6][R12.64] ;  /* 0x000000060c1a7981 */ /* 0x001f22000c1e1b00 */
[----:B---3--:R-:W-:-:S08]  /*09d0*/  DMUL R18, R16, R20 ;  /* 0x0000001410127228 */ /* 0x008fd00000000000 */
[----:B----4-:R-:W-:Y:S01]  /*09e0*/  DFMA R24, R18, R24, R26 ;  /* 0x000000181218722b */ /* 0x010fe2000000001a */
[----:B------:R-:W-:-:S06]  /*09f0*/  IMAD.WIDE R26, R14, 0x8, R22 ;  /* 0x000000080e1a7825 */ /* 0x000fcc00078e0216 */
[----:B------:R2:W-:Y:S04]  /*0a00*/  STG.E.64 desc[UR6][R12.64], R24 ;  /* 0x000000180c007986 */ /* 0x0005e8000c101b06 */
[----:B-1----:R-:W3:Y:S04]  /*0a10*/  LDG.E.64 R28, desc[UR6][R26.64] ;  /* 0x000000061a1c7981 */ /* 0x002ee8000c1e1b00 */
[----:B------:R-:W3:Y:S01]  /*0a20*/  LDG.E.64 R30, desc[UR6][R10.64] ;  /* 0x000000060a1e7981 */ /* 0x000ee2000c1e1b00 */
[----:B------:R-:W-:Y:S01]  /*0a30*/  IMAD.WIDE R20, R14, 0x8, R26 ;  /* 0x000000080e147825 */ /* 0x000fe200078e021a */
[----:B---3--:R-:W-:-:S07]  /*0a40*/  DFMA R28, R18, R28, R30 ;  /* 0x0000001c121c722b */ /* 0x008fce000000001e */
[----:B------:R2:W-:Y:S04]  /*0a50*/  STG.E.64 desc[UR6][R10.64], R28 ;  /* 0x0000001c0a007986 */ /* 0x0005e8000c101b06 */
[----:B------:R-:W3:Y:S04]  /*0a60*/  LDG.E.64 R20, desc[UR6][R20.64] ;  /* 0x0000000614147981 */ /* 0x000ee8000c1e1b00 */
[----:B------:R-:W3:Y:S01]  /*0a70*/  LDG.E.64 R22, desc[UR6][R8.64] ;  /* 0x0000000608167981 */ /* 0x000ee2000c1e1b00 */
[----:B------:R-:W-:Y:S01]  /*0a80*/  IADD3 R15, PT, PT, R15, 0x2, RZ ;  /* 0x000000020f0f7810 */ /* 0x000fe20007ffe0ff */
[----:B---3--:R-:W-:-:S07]  /*0a90*/  DFMA R22, R18, R20, R22 ;  /* 0x000000141216722b */ /* 0x008fce0000000016 */
[----:B------:R2:W-:Y:S04]  /*0aa0*/  STG.E.64 desc[UR6][R8.64], R22 ;  /* 0x0000001608007986 */ /* 0x0005e8000c101b06 */
.L_x_4:
[----:B------:R-:W-:Y:S05]  /*0ab0*/  @P1 BRA `(.L_x_3) ;  /* 0x0000000000581947 */ /* 0x000fea0003800000 */
[----:B-1----:R-:W0:Y:S01]  /*0ac0*/  LDC.64 R20, c[0x0][0x398] ;  /* 0x0000e600ff147b82 */ /* 0x002e220000000a00 */
[C---:B------:R-:W-:Y:S01]  /*0ad0*/  IMAD R19, R15.reuse, R14, R7 ;  /* 0x0000000e0f137224 */ /* 0x040fe200078e0207 */
[----:B------:R-:W3:Y:S01]  /*0ae0*/  LDG.E.64 R26, desc[UR6][R12.64] ;  /* 0x000000060c1a7981 */ /* 0x000ee2000c1e1b00 */
[----:B------:R-:W-:-:S05]  /*0af0*/  IMAD R15, R15, R3, R2 ;  /* 0x000000030f0f7224 */ /* 0x000fca00078e0202 */
[----:B--2---:R-:W1:Y:S01]  /*0b00*/  LDC.64 R22, c[0x0][0x3a0] ;  /* 0x0000e800ff167b82 */ /* 0x004e620000000a00 */
[----:B0-----:R-:W-:-:S05]  /*0b10*/  IMAD.WIDE R20, R19, 0x8, R20 ;  /* 0x0000000813147825 */ /* 0x001fca00078e0214 */
[----:B------:R-:W2:Y:S01]  /*0b20*/  LDG.E.64 R18, desc[UR6][R20.64] ;  /* 0x0000000614127981 */ /* 0x000ea2000c1e1b00 */
[----:B-1----:R-:W-:-:S05]  /*0b30*/  IMAD.WIDE R22, R15, 0x8, R22 ;  /* 0x000000080f167825 */ /* 0x002fca00078e0216 */
[----:B------:R-:W3:Y:S01]  /*0b40*/  LDG.E.64 R24, desc[UR6][R22.64] ;  /* 0x0000000616187981 */ /* 0x000ee2000c1e1b00 */
[----:B--2--5:R-:W-:-:S08]  /*0b50*/  DMUL R18, R16, R18 ;  /* 0x0000001210127228 */ /* 0x024fd00000000000 */
[----:B---3--:R-:W-:Y:S01]  /*0b60*/  DFMA R24, R18, R24, R26 ;  /* 0x000000181218722b */ /* 0x008fe2000000001a */
[----:B------:R-:W-:-:S06]  /*0b70*/  IMAD.WIDE R26, R14, 0x8, R22 ;  /* 0x000000080e1a7825 */ /* 0x000fcc00078e0216 */
[----:B------:R0:W-:Y:S04]  /*0b80*/  STG.E.64 desc[UR6][R12.64], R24 ;  /* 0x000000180c007986 */ /* 0x0001e8000c101b06 */
[----:B------:R-:W2:Y:S04]  /*0b90*/  LDG.E.64 R28, desc[UR6][R26.64] ;  /* 0x000000061a1c7981 */ /* 0x000ea8000c1e1b00 */
[----:B------:R-:W2:Y:S01]  /*0ba0*/  LDG.E.64 R30, desc[UR6][R10.64] ;  /* 0x000000060a1e7981 */ /* 0x000ea2000c1e1b00 */
[----:B------:R-:W-:Y:S01]  /*0bb0*/  IMAD.WIDE R20, R14, 0x8, R26 ;  /* 0x000000080e147825 */ /* 0x000fe200078e021a */
[----:B--2---:R-:W-:-:S07]  /*0bc0*/  DFMA R28, R18, R28, R30 ;  /* 0x0000001c121c722b */ /* 0x004fce000000001e */
[----:B------:R0:W-:Y:S04]  /*0bd0*/  STG.E.64 desc[UR6][R10.64], R28 ;  /* 0x0000001c0a007986 */ /* 0x0001e8000c101b06 */
[----:B------:R-:W2:Y:S04]  /*0be0*/  LDG.E.64 R20, desc[UR6][R20.64] ;  /* 0x0000000614147981 */ /* 0x000ea8000c1e1b00 */
[----:B------:R-:W2:Y:S02]  /*0bf0*/  LDG.E.64 R22, desc[UR6][R8.64] ;  /* 0x0000000608167981 */ /* 0x000ea4000c1e1b00 */
[----:B--2---:R-:W-:-:S07]  /*0c00*/  DFMA R22, R18, R20, R22 ;  /* 0x000000141216722b */ /* 0x004fce0000000016 */
[----:B------:R0:W-:Y:S04]  /*0c10*/  STG.E.64 desc[UR6][R8.64], R22 ;  /* 0x0000001608007986 */ /* 0x0001e8000c101b06 */
.L_x_3:
[----:B------:R-:W-:Y:S05]  /*0c20*/  @P0 BRA `(.L_x_5) ;  /* 0xfffffff400580947 */ /* 0x000fea000383ffff */
[----:B------:R-:W-:-:S04]  /*0c30*/  IADD3 R7, PT, PT, R6, R7, RZ ;  /* 0x0000000706077210 */ /* 0x000fc80007ffe0ff */
[----:B------:R-:W-:-:S13]  /*0c40*/  ISETP.GE.AND P0, PT, R7, R14, PT ;  /* 0x0000000e0700720c */ /* 0x000fda0003f06270 */
[----:B------:R-:W-:Y:S05]  /*0c50*/  @!P0 BRA `(.L_x_6) ;  /* 0xfffffff4003c8947 */ /* 0x000fea000383ffff */
[----:B------:R-:W-:Y:S05]  /*0c60*/  EXIT ;  /* 0x000000000000794d */ /* 0x000fea0003800000 */
.L_x_0:
[C---:B------:R-:W-:Y:S02]  /*0c70*/  LOP3.LUT R30, R0.reuse, 0x3, RZ, 0xc0, !PT ;  /* 0x00000003001e7812 */ /* 0x040fe400078ec0ff */
[----:B------:R-:W-:-:S07]  /*0c80*/  LOP3.LUT R0, R0, 0x7ffffffc, RZ, 0xc0, !PT ;  /* 0x7ffffffc00007812 */ /* 0x000fce00078ec0ff */
.L_x_11:
[----:B0-----:R-:W0:Y:S01]  /*0c90*/  LDC R32, c[0x0][0x384] ;  /* 0x0000e100ff207b82 */ /* 0x001e220000000800 */
[----:B------:R-:W-:Y:S02]  /*0ca0*/  MOV R16, RZ ;  /* 0x000000ff00107202 */ /* 0x000fe40000000f00 */
[----:B0-----:R-:W-:-:S13]  /*0cb0*/  ISETP.GE.U32.AND P0, PT, R32, 0x4, PT ;  /* 0x000000042000780c */ /* 0x001fda0003f06070 */
[----:B--2---:R-:W-:Y:S05]  /*0cc0*/  @!P0 BRA `(.L_x_7) ;  /* 0x0000000000808947 */ /* 0x004fea0003800000 */
[----:B------:R-:W0:Y:S01]  /*0cd0*/  LDC R33, c[0x0][0x380] ;  /* 0x0000e000ff217b82 */ /* 0x000e220000000800 */
[----:B------:R-:W-:-:S07]  /*0ce0*/  HFMA2 R31, -RZ, RZ, 0, 0 ;  /* 0x00000000ff1f7431 */ /* 0x000fce00000001ff */
[----:B------:R-:W1:Y:S02]  /*0cf0*/  LDC.64 R2, c[0x0][0x3a8] ;  /* 0x0000ea00ff027b82 */ /* 0x000e640000000a00 */
.L_x_8:
[C---:B--2---:R-:W-:Y:S01]  /*0d00*/  IMAD R23, R31.reuse, UR5, R7 ;  /* 0x000000051f177c24 */ /* 0x044fe2000f8e0207 */
[----:B------:R-:W-:-:S03]  /*0d10*/  IADD3 R31, PT, PT, R31, 0x4, RZ ;  /* 0x000000041f1f7810 */ /* 0x000fc60007ffe0ff */
[----:B-1----:R-:W-:Y:S01]  /*0d20*/  IMAD.WIDE R22, R23, 0x8, R2 ;  /* 0x0000000817167825 */ /* 0x002fe200078e0202 */
[----:B------:R-:W-:-:S04]  /*0d30*/  ISETP.NE.AND P0, PT, R31, R0, PT ;  /* 0x000000001f00720c */ /* 0x000fc80003f05270 */
[----:B------:R2:W-:Y:S01]  /*0d40*/  STG.E.64 desc[UR6][R22.64], RZ ;  /* 0x000000ff16007986 */ /* 0x0005e2000c101b06 */
[----:B0-----:R-:W-:-:S05]  /*0d50*/  IMAD.WIDE R24, R33, 0x8, R22 ;  /* 0x0000000821187825 */ /* 0x001fca00078e0216 */
[----:B------:R2:W-:Y:S01]  /*0d60*/  STG.E.64 desc[UR6][R24.64], RZ ;  /* 0x000000ff18007986 */ /* 0x0005e2000c101b06 */
[----:B------:R-:W-:-:S05]  /*0d70*/  IMAD.WIDE R12, R33, 0x8, R24 ;  /* 0x00000008210c7825 */ /* 0x000fca00078e0218 */
        /* <DEDUP_REMOVED lines=19> */
[----:B------:R-:W-:Y:S05]  /*0eb0*/  @P0 BRA `(.L_x_8) ;  /* 0xfffffffc00900947 */ /* 0x000fea000383ffff */
[----:B--2---:R-:W-:-:S07]  /*0ec0*/  MOV R16, R0 ;  /* 0x0000000000107202 */ /* 0x004fce0000000f00 */
.L_x_7:
[----:B------:R-:W-:-:S13]  /*0ed0*/  ISETP.NE.AND P0, PT, R30, RZ, PT ;  /* 0x000000ff1e00720c */ /* 0x000fda0003f05270 */
[----:B------:R-:W-:Y:S05]  /*0ee0*/  @!P0 BRA `(.L_x_9) ;  /* 0x0000000000748947 */ /* 0x000fea0003800000 */
[----:B------:R-:W-:Y:S02]  /*0ef0*/  ISETP.NE.AND P0, PT, R30, 0x1, PT ;  /* 0x000000011e00780c */ /* 0x000fe40003f05270 */
[----:B------:R-:W-:-:S11]  /*0f00*/  LOP3.LUT P1, RZ, R32, 0x1, RZ, 0xc0, !PT ;  /* 0x0000000120ff7812 */ /* 0x000fd6000782c0ff */
[----:B------:R-:W-:Y:S05]  /*0f10*/  @!P0 BRA `(.L_x_10) ;  /* 0x0000000000408947 */ /* 0x000fea0003800000 */
[----:B------:R-:W0:Y:S01]  /*0f20*/  LDC.64 R2, c[0x0][0x3a8] ;  /* 0x0000ea00ff027b82 */ /* 0x000e220000000a00 */
[C---:B------:R-:W-:Y:S01]  /*0f30*/  IMAD R5, R16.reuse, UR5, R7 ;  /* 0x0000000510057c24 */ /* 0x040fe2000f8e0207 */
[----:B------:R-:W-:-:S06]  /*0f40*/  IADD3 R16, PT, PT, R16, 0x2, RZ ;  /* 0x0000000210107810 */ /* 0x000fcc0007ffe0ff */
[----:B------:R-:W1:Y:S01]  /*0f50*/  LDC R15, c[0x0][0x380] ;  /* 0x0000e000ff0f7b82 */ /* 0x000e620000000800 */
[----:B0-----:R-:W-:-:S05]  /*0f60*/  IMAD.WIDE R2, R5, 0x8, R2 ;  /* 0x0000000805027825 */ /* 0x001fca00078e0202 */
[----:B------:R0:W-:Y:S01]  /*0f70*/  STG.E.64 desc[UR6][R2.64], RZ ;  /* 0x000000ff02007986 */ /* 0x0001e2000c101b06 */
[----:B-1----:R-:W-:-:S05]  /*0f80*/  IMAD.WIDE R4, R15, 0x8, R2 ;  /* 0x000000080f047825 */ /* 0x002fca00078e0202 */
        /* <DEDUP_REMOVED lines=8> */
[----:B------:R0:W-:Y:S02]  /*1010*/  STG.E.64 desc[UR6][R14.64], RZ ;  /* 0x000000ff0e007986 */ /* 0x0001e4000c101b06 */
.L_x_10:
[----:B------:R-:W-:Y:S05]  /*1020*/  @!P1 BRA `(.L_x_9) ;  /* 0x0000000000249947 */ /* 0x000fea0003800000 */
[----:B0-----:R-:W0:Y:S01]  /*1030*/  LDC.64 R2, c[0x0][0x3a8] ;  /* 0x0000ea00ff027b82 */ /* 0x001e220000000a00 */
[----:B------:R-:W-:-:S07]  /*1040*/  IMAD R5, R16, UR5, R7 ;  /* 0x0000000510057c24 */ /* 0x000fce000f8e0207 */
[----:B------:R-:W1:Y:S01]  /*1050*/  LDC R9, c[0x0][0x380] ;  /* 0x0000e000ff097b82 */ /* 0x000e620000000800 */
[----:B0-----:R-:W-:-:S05]  /*1060*/  IMAD.WIDE R2, R5, 0x8, R2 ;  /* 0x0000000805027825 */ /* 0x001fca00078e0202 */
[----:B------:R2:W-:Y:S01]  /*1070*/  STG.E.64 desc[UR6][R2.64], RZ ;  /* 0x000000ff02007986 */ /* 0x0005e2000c101b06 */
[----:B-1----:R-:W-:-:S05]  /*1080*/  IMAD.WIDE R4, R9, 0x8, R2 ;  /* 0x0000000809047825 */ /* 0x002fca00078e0202 */
[----:B------:R2:W-:Y:S01]  /*1090*/  STG.E.64 desc[UR6][R4.64], RZ ;  /* 0x000000ff04007986 */ /* 0x0005e2000c101b06 */
[----:B------:R-:W-:-:S05]  /*10a0*/  IMAD.WIDE R8, R9, 0x8, R4 ;  /* 0x0000000809087825 */ /* 0x000fca00078e0204 */
[----:B------:R2:W-:Y:S02]  /*10b0*/  STG.E.64 desc[UR6][R8.64], RZ ;  /* 0x000000ff08007986 */ /* 0x0005e4000c101b06 */
.L_x_9:
[----:B------:R-:W1:Y:S01]  /*10c0*/  LDCU UR4, c[0x0][0x380] ;  /* 0x00007000ff0477ac */ /* 0x000e620008000800 */
[----:B------:R-:W-:-:S04]  /*10d0*/  IADD3 R7, PT, PT, R6, R7, RZ ;  /* 0x0000000706077210 */ /* 0x000fc80007ffe0ff */
[----:B-1----:R-:W-:-:S13]  /*10e0*/  ISETP.GE.AND P0, PT, R7, UR4, PT ;  /* 0x0000000407007c0c */ /* 0x002fda000bf06270 */
[----:B------:R-:W-:Y:S05]  /*10f0*/  @!P0 BRA `(.L_x_11) ;  /* 0xfffffff800e48947 */ /* 0x000fea000383ffff */
[----:B------:R-:W-:Y:S05]  /*1100*/  EXIT ;  /* 0x000000000000794d */ /* 0x000fea0003800000 */
.L_x_12:
[----:B------:R-:W-:-:S00]  /*1110*/  BRA `(.L_x_12) ;  /* 0xfffffffc00fc7947 */ /* 0x000fc0000383ffff */
[----:B------:R-:W-:-:S00]  /*1120*/  NOP ;  /* 0x0000000000007918 */ /* 0x000fc00000000000 */
        /* <DEDUP_REMOVED lines=13> */
.L_x_13:


//--------------------- .nv.shared.reserved.0     --------------------------
	.section	.nv.shared.reserved.0,"aw",@nobits
	.weak		__nv_reservedSMEM_offset_0_alias
	.size		__nv_reservedSMEM_offset_0_alias, 0, 64
	.other		__nv_reservedSMEM_offset_0_alias,@"STO_CUDA_RESERVED_SHARED STV_DEFAULT"
__nv_reservedSMEM_offset_0_alias:
	.zero		0
	.zero		64


//--------------------- .nv.constant0._Z20no_2e_tmpA_cs_kerneliiiPdS_S_S_ --------------------------
	.section	.nv.constant0._Z20no_2e_tmpA_cs_kerneliiiPdS_S_S_,"a",@progbits
	.sectionflags	@""
	.align	4
.nv.constant0._Z20no_2e_tmpA_cs_kerneliiiPdS_S_S_:
	.zero		944


//--------------------- SYMBOLS --------------------------

	.type		.nv.reservedSmem.offset0,@object
	.size		.nv.reservedSmem.offset0,0x4
